//
// Generated by NVIDIA NVVM Compiler
//
// Compiler Build ID: CL-36424714
// Cuda compilation tools, release 13.0, V13.0.88
// Based on NVVM 20.0.0
//

.version 9.0
.target sm_100
.address_size 64

	// .globl	_Z6kernelPdS_m

.visible .entry _Z6kernelPdS_m(
	.param .u64 .ptr .align 1 _Z6kernelPdS_m_param_0,
	.param .u64 .ptr .align 1 _Z6kernelPdS_m_param_1,
	.param .u64 _Z6kernelPdS_m_param_2
)
{
	.reg .pred 	%p<7>;
	.reg .b32 	%r<14>;
	.reg .b64 	%rd<44>;
	.reg .b64 	%fd<19>;

	ld.param.u64 	%rd3, [_Z6kernelPdS_m_param_0];
	ld.param.u64 	%rd4, [_Z6kernelPdS_m_param_1];
	ld.param.u64 	%rd5, [_Z6kernelPdS_m_param_2];
	mov.u32 	%r3, %ctaid.x;
	mov.u32 	%r4, %ntid.x;
	mov.u32 	%r5, %tid.x;
	mad.lo.s32 	%r1, %r3, %r4, %r5;
	mov.u32 	%r6, %ctaid.y;
	mov.u32 	%r7, %ntid.y;
	mov.u32 	%r8, %tid.y;
	mad.lo.s32 	%r2, %r6, %r7, %r8;
	setp.lt.s32 	%p1, %r1, 1;
	cvt.s64.s32 	%rd6, %r1;
	add.s64 	%rd1, %rd5, -1;
	setp.le.u64 	%p2, %rd1, %rd6;
	or.pred  	%p3, %p1, %p2;
	setp.eq.s32 	%p4, %r2, 0;
	or.pred  	%p5, %p4, %p3;
	@%p5 bra 	$L__BB0_3;
	cvt.u64.u32 	%rd2, %r2;
	setp.le.u64 	%p6, %rd1, %rd2;
	@%p6 bra 	$L__BB0_3;
	cvta.to.global.u64 	%rd7, %rd4;
	cvta.to.global.u64 	%rd8, %rd3;
	add.s32 	%r9, %r1, -1;
	cvt.u64.u32 	%rd9, %r9;
	mul.lo.s64 	%rd10, %rd5, %rd9;
	add.s32 	%r10, %r2, -1;
	cvt.u64.u32 	%rd11, %r10;
	add.s64 	%rd12, %rd10, %rd11;
	shl.b64 	%rd13, %rd12, 3;
	add.s64 	%rd14, %rd8, %rd13;
	ld.global.f64 	%fd1, [%rd14];
	add.s64 	%rd15, %rd10, %rd2;
	shl.b64 	%rd16, %rd15, 3;
	add.s64 	%rd17, %rd8, %rd16;
	ld.global.f64 	%fd2, [%rd17];
	add.f64 	%fd3, %fd1, %fd2;
	ld.global.f64 	%fd4, [%rd17+8];
	add.f64 	%fd5, %fd3, %fd4;
	cvt.u64.u32 	%rd18, %r1;
	mul.lo.s64 	%rd19, %rd5, %rd18;
	add.s64 	%rd20, %rd19, %rd11;
	shl.b64 	%rd21, %rd20, 3;
	add.s64 	%rd22, %rd8, %rd21;
	ld.global.f64 	%fd6, [%rd22];
	add.f64 	%fd7, %fd5, %fd6;
	add.s64 	%rd23, %rd19, %rd2;
	shl.b64 	%rd24, %rd23, 3;
	add.s64 	%rd25, %rd8, %rd24;
	ld.global.f64 	%fd8, [%rd25];
	add.f64 	%fd9, %fd7, %fd8;
	ld.global.f64 	%fd10, [%rd25+8];
	add.f64 	%fd11, %fd9, %fd10;
	add.s32 	%r11, %r1, 1;
	cvt.u64.u32 	%rd26, %r11;
	mul.lo.s64 	%rd27, %rd5, %rd26;
	add.s64 	%rd28, %rd27, %rd11;
	shl.b64 	%rd29, %rd28, 3;
	add.s64 	%rd30, %rd8, %rd29;
	ld.global.f64 	%fd12, [%rd30];
	add.f64 	%fd13, %fd11, %fd12;
	add.s64 	%rd31, %rd27, %rd2;
	shl.b64 	%rd32, %rd31, 3;
	add.s64 	%rd33, %rd8, %rd32;
	ld.global.f64 	%fd14, [%rd33];
	add.f64 	%fd15, %fd13, %fd14;
	ld.global.f64 	%fd16, [%rd33+8];
	add.f64 	%fd17, %fd15, %fd16;
	div.rn.f64 	%fd18, %fd17, 0d4022000000000000;
	cvt.u32.u64 	%r12, %rd5;
	mad.lo.s32 	%r13, %r1, %r12, %r2;
	mul.wide.s32 	%rd34, %r13, 8;
	add.s64 	%rd35, %rd7, %rd34;
	st.global.f64 	[%rd35], %fd18;
	shr.u64 	%rd36, %rd5, 1;
	add.s64 	%rd37, %rd36, -1;
	mad.lo.s64 	%rd38, %rd37, %rd5, %rd36;
	shl.b64 	%rd39, %rd38, 3;
	add.s64 	%rd40, %rd7, %rd39;
	mov.b64 	%rd41, 4652007308841189376;
	st.global.u64 	[%rd40+-8], %rd41;
	shl.b64 	%rd42, %rd5, 3;
	add.s64 	%rd43, %rd40, %rd42;
	st.global.u64 	[%rd43+-8], %rd41;
	st.global.u64 	[%rd40], %rd41;
	st.global.u64 	[%rd43], %rd41;
$L__BB0_3:
	ret;

}


// ===== COMPILED SASS (sm_100) =====

	.target	sm_100

	.elftype	@"ET_EXEC"


//--------------------- .note.nv.tkinfo           --------------------------
	.section	.note.nv.tkinfo,"",@"SHT_NOTE"
	.sectionflags	@"SHF_NOTE_NV_TKINFO"
	.tkinfo
        /*0018*/ 	.word	0x00000002
        /*0030*/ 	.string	""
        /*0030*/ 	.string	"ptxas"
        /*0030*/ 	.string	"Cuda compilation tools, release 13.0, V13.0.88"
        /*0030*/ 	.string	"Build cuda_13.0.r13.0/compiler.36424714_0"
        /*0030*/ 	.string	"-arch sm_100 -m 64 "



//--------------------- .note.nv.cuinfo           --------------------------
	.section	.note.nv.cuinfo,"",@"SHT_NOTE"
	.sectionflags	@"SHF_NOTE_NV_CUINFO"
        /*0018*/ 	.short	0x0002
        /*001a*/ 	.short	0x0064
        /*001c*/ 	.short	0x0082
	.zero		2


//--------------------- .nv.info                  --------------------------
	.section	.nv.info,"",@"SHT_CUDA_INFO"
	.align	4


	//----- nvinfo : EIATTR_REGCOUNT
	.align		4
        /*0000*/ 	.byte	0x04, 0x2f
        /*0002*/ 	.short	(.L_1 - .L_0)
	.align		4
.L_0:
        /*0004*/ 	.word	index@(_Z6kernelPdS_m)
        /*0008*/ 	.word	0x0000001e


	//----- nvinfo : EIATTR_FRAME_SIZE
	.align		4
.L_1:
        /*000c*/ 	.byte	0x04, 0x11
        /*000e*/ 	.short	(.L_3 - .L_2)
	.align		4
.L_2:
        /*0010*/ 	.word	index@($__internal_0_$__cuda_sm20_div_rn_f64_full)
        /*0014*/ 	.word	0x00000000


	//----- nvinfo : EIATTR_FRAME_SIZE
	.align		4
.L_3:
        /*0018*/ 	.byte	0x04, 0x11
        /*001a*/ 	.short	(.L_5 - .L_4)
	.align		4
.L_4:
        /*001c*/ 	.word	index@(_Z6kernelPdS_m)
        /*0020*/ 	.word	0x00000000


	//----- nvinfo : EIATTR_MIN_STACK_SIZE
	.align		4
.L_5:
        /*0024*/ 	.byte	0x04, 0x12
        /*0026*/ 	.short	(.L_7 - .L_6)
	.align		4
.L_6:
        /*0028*/ 	.word	index@(_Z6kernelPdS_m)
        /*002c*/ 	.word	0x00000000
.L_7:


//--------------------- .nv.compat                --------------------------
	.section	.nv.compat,"",@"SHT_CUDA_COMPAT_INFO"
	.align	4
        /*0000*/ 	.byte	0x02, 0x09, 0x00, 0x00, 0x02, 0x02, 0x01, 0x00, 0x02, 0x05, 0x05, 0x00, 0x03, 0x07, 0x01, 0x01
        /*0010*/ 	.byte	0x02, 0x03, 0x00, 0x00, 0x02, 0x06, 0x01, 0x00, 0x04, 0x0b, 0x08, 0x00, 0x01, 0x00, 0x00, 0x00
        /*0020*/ 	.byte	0x00, 0x00, 0x00, 0x00


//--------------------- .nv.info._Z6kernelPdS_m   --------------------------
	.section	.nv.info._Z6kernelPdS_m,"",@"SHT_CUDA_INFO"
	.sectionflags	@""
	.align	4


	//----- nvinfo : EIATTR_CUDA_API_VERSION
	.align		4
        /*0000*/ 	.byte	0x04, 0x37
        /*0002*/ 	.short	(.L_9 - .L_8)
.L_8:
        /*0004*/ 	.word	0x00000082


	//----- nvinfo : EIATTR_KPARAM_INFO
	.align		4
.L_9:
        /*0008*/ 	.byte	0x04, 0x17
        /*000a*/ 	.short	(.L_11 - .L_10)
.L_10:
        /*000c*/ 	.word	0x00000000
        /*0010*/ 	.short	0x0002
        /*0012*/ 	.short	0x0010
        /*0014*/ 	.byte	0x00, 0xf0, 0x21, 0x00


	//----- nvinfo : EIATTR_KPARAM_INFO
	.align		4
.L_11:
        /*0018*/ 	.byte	0x04, 0x17
        /*001a*/ 	.short	(.L_13 - .L_12)
.L_12:
        /*001c*/ 	.word	0x00000000
        /*0020*/ 	.short	0x0001
        /*0022*/ 	.short	0x0008
        /*0024*/ 	.byte	0x00, 0xf5, 0x21, 0x00


	//----- nvinfo : EIATTR_KPARAM_INFO
	.align		4
.L_13:
        /*0028*/ 	.byte	0x04, 0x17
        /*002a*/ 	.short	(.L_15 - .L_14)
.L_14:
        /*002c*/ 	.word	0x00000000
        /*0030*/ 	.short	0x0000
        /*0032*/ 	.short	0x0000
        /*0034*/ 	.byte	0x00, 0xf5, 0x21, 0x00


	//----- nvinfo : EIATTR_SPARSE_MMA_MASK
	.align		4
.L_15:
        /*0038*/ 	.byte	0x03, 0x50
        /*003a*/ 	.short	0x0000


	//----- nvinfo : EIATTR_MAXREG_COUNT
	.align		4
        /*003c*/ 	.byte	0x03, 0x1b
        /*003e*/ 	.short	0x00ff


	//----- nvinfo : EIATTR_MERCURY_ISA_VERSION
	.align		4
        /*0040*/ 	.byte	0x03, 0x5f
        /*0042*/ 	.short	0x0101


	//----- nvinfo : EIATTR_VRC_CTA_INIT_COUNT
	.align		4
        /*0044*/ 	.byte	0x02, 0x4a
	.zero		1
	.zero		1


	//----- nvinfo : EIATTR_EXIT_INSTR_OFFSETS
	.align		4
        /*0048*/ 	.byte	0x04, 0x1c
        /*004a*/ 	.short	(.L_17 - .L_16)


	//   ....[0]....
.L_16:
        /*004c*/ 	.word	0x00000120


	//   ....[1]....
        /*0050*/ 	.word	0x00000160


	//   ....[2]....
        /*0054*/ 	.word	0x000007c0


	//----- nvinfo : EIATTR_CRS_STACK_SIZE
	.align		4
.L_17:
        /*0058*/ 	.byte	0x04, 0x1e
        /*005a*/ 	.short	(.L_19 - .L_18)
.L_18:
        /*005c*/ 	.word	0x00000000


	//----- nvinfo : EIATTR_CBANK_PARAM_SIZE
	.align		4
.L_19:
        /*0060*/ 	.byte	0x03, 0x19
        /*0062*/ 	.short	0x0018


	//----- nvinfo : EIATTR_PARAM_CBANK
	.align		4
        /*0064*/ 	.byte	0x04, 0x0a
        /*0066*/ 	.short	(.L_21 - .L_20)
	.align		4
.L_20:
        /*0068*/ 	.word	index@(.nv.constant0._Z6kernelPdS_m)
        /*006c*/ 	.short	0x0380
        /*006e*/ 	.short	0x0018


	//----- nvinfo : EIATTR_SW_WAR
	.align		4
.L_21:
        /*0070*/ 	.byte	0x04, 0x36
        /*0072*/ 	.short	(.L_23 - .L_22)
.L_22:
        /*0074*/ 	.word	0x00000008
.L_23:


//--------------------- .nv.callgraph             --------------------------
	.section	.nv.callgraph,"",@"SHT_CUDA_CALLGRAPH"
	.align	4
	.sectionentsize	8
	.align		4
        /*0000*/ 	.word	0x00000000
	.align		4
        /*0004*/ 	.word	0xffffffff
	.align		4
        /*0008*/ 	.word	0x00000000
	.align		4
        /*000c*/ 	.word	0xfffffffe
	.align		4
        /*0010*/ 	.word	0x00000000
	.align		4
        /*0014*/ 	.word	0xfffffffd
	.align		4
        /*0018*/ 	.word	0x00000000
	.align		4
        /*001c*/ 	.word	0xfffffffc


//--------------------- .text._Z6kernelPdS_m      --------------------------
	.section	.text._Z6kernelPdS_m,"ax",@progbits
	.align	128
        .global         _Z6kernelPdS_m
        .type           _Z6kernelPdS_m,@function
        .size           _Z6kernelPdS_m,(.L_x_7 - _Z6kernelPdS_m)
        .other          _Z6kernelPdS_m,@"STO_CUDA_ENTRY STV_DEFAULT"
_Z6kernelPdS_m:
.text._Z6kernelPdS_m:
[----:B------:R-:W-:Y:S01]  /*0000*/  LDC R1, c[0x0][0x37c] ;  /* 0x0000df00ff017b82 */ /* 0x000fe20000000800 */
[----:B------:R-:W0:Y:S07]  /*0010*/  S2R R0, SR_TID.X ;  /* 0x0000000000007919 */ /* 0x000e2e0000002100 */
[----:B------:R-:W0:Y:S01]  /*0020*/  S2UR UR4, SR_CTAID.X ;  /* 0x00000000000479c3 */ /* 0x000e220000002500 */
[----:B------:R-:W1:Y:S01]  /*0030*/  LDCU.64 UR8, c[0x0][0x390] ;  /* 0x00007200ff0877ac */ /* 0x000e620008000a00 */
[----:B------:R-:W2:Y:S06]  /*0040*/  S2R R5, SR_TID.Y ;  /* 0x0000000000057919 */ /* 0x000eac0000002200 */
[----:B------:R-:W0:Y:S08]  /*0050*/  LDC R7, c[0x0][0x360] ;  /* 0x0000d800ff077b82 */ /* 0x000e300000000800 */
[----:B------:R-:W2:Y:S01]  /*0060*/  S2UR UR5, SR_CTAID.Y ;  /* 0x00000000000579c3 */ /* 0x000ea20000002600 */
[----:B-1----:R-:W-:-:S07]  /*0070*/  UIADD3 UR6, UP0, UPT, UR8, -0x1, URZ ;  /* 0xffffffff08067890 */ /* 0x002fce000ff1e0ff */
[----:B------:R-:W2:Y:S01]  /*0080*/  LDC R4, c[0x0][0x364] ;  /* 0x0000d900ff047b82 */ /* 0x000ea20000000800 */
[----:B0-----:R-:W-:Y:S01]  /*0090*/  IMAD R7, R7, UR4, R0 ;  /* 0x0000000407077c24 */ /* 0x001fe2000f8e0200 */
[----:B------:R-:W-:-:S04]  /*00a0*/  UIADD3.X UR4, UPT, UPT, UR9, -0x1, URZ, UP0, !UPT ;  /* 0xffffffff09047890 */ /* 0x000fc800087fe4ff */
[----:B------:R-:W-:Y:S02]  /*00b0*/  ISETP.LT.U32.AND P0, PT, R7, UR6, PT ;  /* 0x0000000607007c0c */ /* 0x000fe4000bf01070 */
[----:B------:R-:W-:Y:S01]  /*00c0*/  IMAD.U32 R3, RZ, RZ, UR4 ;  /* 0x00000004ff037e24 */ /* 0x000fe2000f8e00ff */
[----:B------:R-:W-:-:S04]  /*00d0*/  SHF.R.S32.HI R0, RZ, 0x1f, R7 ;  /* 0x0000001fff007819 */ /* 0x000fc80000011407 */
[----:B------:R-:W-:Y:S01]  /*00e0*/  ISETP.GT.U32.AND.EX P0, PT, R3, R0, PT, P0 ;  /* 0x000000000300720c */ /* 0x000fe20003f04100 */
[----:B--2---:R-:W-:-:S03]  /*00f0*/  IMAD R4, R4, UR5, R5 ;  /* 0x0000000504047c24 */ /* 0x004fc6000f8e0205 */
[----:B------:R-:W-:-:S04]  /*0100*/  ISETP.LT.OR P0, PT, R7, 0x1, !P0 ;  /* 0x000000010700780c */ /* 0x000fc80004701670 */
[----:B------:R-:W-:-:S13]  /*0110*/  ISETP.EQ.OR P0, PT, R4, RZ, P0 ;  /* 0x000000ff0400720c */ /* 0x000fda0000702670 */
[----:B------:R-:W-:Y:S05]  /*0120*/  @P0 EXIT ;  /* 0x000000000000094d */ /* 0x000fea0003800000 */
[----:B------:R-:W-:Y:S01]  /*0130*/  IMAD.U32 R0, RZ, RZ, UR4 ;  /* 0x00000004ff007e24 */ /* 0x000fe2000f8e00ff */
[----:B------:R-:W-:-:S04]  /*0140*/  ISETP.LT.U32.AND P0, PT, R4, UR6, PT ;  /* 0x0000000604007c0c */ /* 0x000fc8000bf01070 */
[----:B------:R-:W-:-:S13]  /*0150*/  ISETP.GT.U32.AND.EX P0, PT, R0, RZ, PT, P0 ;  /* 0x000000ff0000720c */ /* 0x000fda0003f04100 */
[----:B------:R-:W-:Y:S05]  /*0160*/  @!P0 EXIT ;  /* 0x000000000000894d */ /* 0x000fea0003800000 */
[----:B------:R-:W0:Y:S01]  /*0170*/  LDCU.64 UR4, c[0x0][0x380] ;  /* 0x00007000ff0477ac */ /* 0x000e220008000a00 */
[----:B------:R-:W-:Y:S02]  /*0180*/  VIADD R3, R7, 0xffffffff ;  /* 0xffffffff07037836 */ /* 0x000fe40000000000 */
[----:B------:R-:W-:Y:S01]  /*0190*/  IMAD.MOV.U32 R5, RZ, RZ, RZ ;  /* 0x000000ffff057224 */ /* 0x000fe200078e00ff */
[----:B------:R-:W1:Y:S01]  /*01a0*/  LDCU.64 UR12, c[0x0][0x358] ;  /* 0x00006b00ff0c77ac */ /* 0x000e620008000a00 */
[----:B------:R-:W-:Y:S02]  /*01b0*/  VIADD R8, R4, 0xffffffff ;  /* 0xffffffff04087836 */ /* 0x000fe40000000000 */
[----:B------:R-:W-:Y:S02]  /*01c0*/  IMAD.MOV.U32 R9, RZ, RZ, RZ ;  /* 0x000000ffff097224 */ /* 0x000fe400078e00ff */
[C---:B------:R-:W-:Y:S02]  /*01d0*/  IMAD R13, R3.reuse, UR9, RZ ;  /* 0x00000009030d7c24 */ /* 0x040fe4000f8e02ff */
[----:B------:R-:W-:-:S04]  /*01e0*/  IMAD.WIDE.U32 R10, R3, UR8, R4 ;  /* 0x00000008030a7c25 */ /* 0x000fc8000f8e0004 */
[----:B------:R-:W-:Y:S01]  /*01f0*/  IMAD.WIDE.U32 R2, R3, UR8, R8 ;  /* 0x0000000803027c25 */ /* 0x000fe2000f8e0008 */
[----:B0-----:R-:W-:-:S03]  /*0200*/  LEA R20, P1, R10, UR4, 0x3 ;  /* 0x000000040a147c11 */ /* 0x001fc6000f8218ff */
[----:B------:R-:W-:Y:S01]  /*0210*/  IMAD.IADD R11, R13, 0x1, R11 ;  /* 0x000000010d0b7824 */ /* 0x000fe200078e020b */
[----:B------:R-:W-:Y:S01]  /*0220*/  IADD3 R3, PT, PT, R3, R13, RZ ;  /* 0x0000000d03037210 */ /* 0x000fe20007ffe0ff */
[C---:B------:R-:W-:Y:S01]  /*0230*/  IMAD R25, R7.reuse, UR9, RZ ;  /* 0x0000000907197c24 */ /* 0x040fe2000f8e02ff */
[----:B------:R-:W-:Y:S01]  /*0240*/  LEA R14, P0, R2, UR4, 0x3 ;  /* 0x00000004020e7c11 */ /* 0x000fe2000f8018ff */
[----:B------:R-:W-:Y:S01]  /*0250*/  IMAD.WIDE.U32 R18, R7, UR8, R8 ;  /* 0x0000000807127c25 */ /* 0x000fe2000f8e0008 */
[----:B------:R-:W-:Y:S02]  /*0260*/  LEA.HI.X R21, R10, UR5, R11, 0x3, P1 ;  /* 0x000000050a157c11 */ /* 0x000fe400088f1c0b */
[----:B------:R-:W-:-:S03]  /*0270*/  LEA.HI.X R15, R2, UR5, R3, 0x3, P0 ;  /* 0x00000005020f7c11 */ /* 0x000fc600080f1c03 */
[----:B-1----:R-:W2:Y:S04]  /*0280*/  LDG.E.64 R12, desc[UR12][R20.64] ;  /* 0x0000000c140c7981 */ /* 0x002ea8000c1e1b00 */
[----:B------:R-:W2:Y:S01]  /*0290*/  LDG.E.64 R14, desc[UR12][R14.64] ;  /* 0x0000000c0e0e7981 */ /* 0x000ea2000c1e1b00 */
[----:B------:R-:W-:Y:S01]  /*02a0*/  IMAD.IADD R11, R19, 0x1, R25 ;  /* 0x00000001130b7824 */ /* 0x000fe200078e0219 */
[C---:B------:R-:W-:Y:S01]  /*02b0*/  LEA R10, P0, R18.reuse, UR4, 0x3 ;  /* 0x00000004120a7c11 */ /* 0x040fe2000f8018ff */
[----:B------:R-:W-:Y:S01]  /*02c0*/  IMAD.WIDE.U32 R16, R7, UR8, R4 ;  /* 0x0000000807107c25 */ /* 0x000fe2000f8e0004 */
[----:B------:R0:W3:Y:S02]  /*02d0*/  LDG.E.64 R2, desc[UR12][R20.64+0x8] ;  /* 0x0000080c14027981 */ /* 0x0000e4000c1e1b00 */
[----:B------:R-:W-:Y:S01]  /*02e0*/  LEA.HI.X R11, R18, UR5, R11, 0x3, P0 ;  /* 0x00000005120b7c11 */ /* 0x000fe200080f1c0b */
[----:B------:R-:W-:Y:S01]  /*02f0*/  IMAD.IADD R17, R25, 0x1, R17 ;  /* 0x0000000119117824 */ /* 0x000fe200078e0211 */
[----:B------:R-:W-:Y:S01]  /*0300*/  LEA R18, P0, R16, UR4, 0x3 ;  /* 0x0000000410127c11 */ /* 0x000fe2000f8018ff */
[----:B------:R-:W-:-:S03]  /*0310*/  VIADD R23, R7, 0x1 ;  /* 0x0000000107177836 */ /* 0x000fc60000000000 */
[----:B------:R-:W4:Y:S01]  /*0320*/  LDG.E.64 R10, desc[UR12][R10.64] ;  /* 0x0000000c0a0a7981 */ /* 0x000f22000c1e1b00 */
[----:B------:R-:W-:Y:S01]  /*0330*/  LEA.HI.X R19, R16, UR5, R17, 0x3, P0 ;  /* 0x0000000510137c11 */ /* 0x000fe200080f1c11 */
[----:B------:R-:W-:-:S04]  /*0340*/  IMAD.WIDE.U32 R24, R23, UR8, R8 ;  /* 0x0000000817187c25 */ /* 0x000fc8000f8e0008 */
[----:B------:R-:W5:Y:S01]  /*0350*/  LDG.E.64 R8, desc[UR12][R18.64] ;  /* 0x0000000c12087981 */ /* 0x000f62000c1e1b00 */
[----:B------:R-:W-:Y:S01]  /*0360*/  IMAD R27, R23, UR9, RZ ;  /* 0x00000009171b7c24 */ /* 0x000fe2000f8e02ff */
[----:B0-----:R-:W-:Y:S02]  /*0370*/  LEA R20, P0, R24, UR4, 0x3 ;  /* 0x0000000418147c11 */ /* 0x001fe4000f8018ff */
[----:B------:R-:W5:Y:S01]  /*0380*/  LDG.E.64 R16, desc[UR12][R18.64+0x8] ;  /* 0x0000080c12107981 */ /* 0x000f62000c1e1b00 */
[----:B------:R-:W-:Y:S02]  /*0390*/  IMAD.IADD R25, R25, 0x1, R27 ;  /* 0x0000000119197824 */ /* 0x000fe400078e021b */
[----:B------:R-:W-:-:S03]  /*03a0*/  IMAD.WIDE.U32 R22, R23, UR8, R4 ;  /* 0x0000000817167c25 */ /* 0x000fc6000f8e0004 */
[----:B------:R-:W-:Y:S01]  /*03b0*/  LEA.HI.X R21, R24, UR5, R25, 0x3, P0 ;  /* 0x0000000518157c11 */ /* 0x000fe200080f1c19 */
[----:B------:R-:W-:Y:S01]  /*03c0*/  IMAD.IADD R23, R27, 0x1, R23 ;  /* 0x000000011b177824 */ /* 0x000fe200078e0217 */
[----:B------:R-:W-:-:S04]  /*03d0*/  LEA R26, P0, R22, UR4, 0x3 ;  /* 0x00000004161a7c11 */ /* 0x000fc8000f8018ff */
[----:B------:R-:W5:Y:S01]  /*03e0*/  LDG.E.64 R20, desc[UR12][R20.64] ;  /* 0x0000000c14147981 */ /* 0x000f62000c1e1b00 */
[----:B------:R-:W-:-:S05]  /*03f0*/  LEA.HI.X R27, R22, UR5, R23, 0x3, P0 ;  /* 0x00000005161b7c11 */ /* 0x000fca00080f1c17 */
[----:B------:R-:W5:Y:S04]  /*0400*/  LDG.E.64 R24, desc[UR12][R26.64] ;  /* 0x0000000c1a187981 */ /* 0x000f68000c1e1b00 */
[----:B------:R-:W5:Y:S01]  /*0410*/  LDG.E.64 R22, desc[UR12][R26.64+0x8] ;  /* 0x0000080c1a167981 */ /* 0x000f62000c1e1b00 */
[----:B------:R-:W-:Y:S01]  /*0420*/  BSSY.RECONVERGENT B0, `(.L_x_0) ;  /* 0x000001d000007945 */ /* 0x000fe20003800200 */
[----:B--2---:R-:W-:Y:S01]  /*0430*/  DADD R14, R14, R12 ;  /* 0x000000000e0e7229 */ /* 0x004fe2000000000c */
[----:B------:R-:W0:Y:S07]  /*0440*/  MUFU.RCP64H R13, 9 ;  /* 0x40220000000d7908 */ /* 0x000e2e0000001800 */
[----:B---3--:R-:W-:Y:S01]  /*0450*/  DADD R2, R14, R2 ;  /* 0x000000000e027229 */ /* 0x008fe20000000002 */
[----:B------:R-:W-:-:S07]  /*0460*/  IMAD.MOV.U32 R12, RZ, RZ, 0x1 ;  /* 0x00000001ff0c7424 */ /* 0x000fce00078e00ff */
[----:B----4-:R-:W-:Y:S01]  /*0470*/  DADD R10, R2, R10 ;  /* 0x00000000020a7229 */ /* 0x010fe2000000000a */
[----:B------:R-:W-:Y:S01]  /*0480*/  IMAD.MOV.U32 R2, RZ, RZ, 0x0 ;  /* 0x00000000ff027424 */ /* 0x000fe200078e00ff */
[----:B------:R-:W-:-:S06]  /*0490*/  MOV R3, 0x40220000 ;  /* 0x4022000000037802 */ /* 0x000fcc0000000f00 */
[----:B-----5:R-:W-:Y:S02]  /*04a0*/  DADD R8, R10, R8 ;  /* 0x000000000a087229 */ /* 0x020fe40000000008 */
[----:B0-----:R-:W-:-:S06]  /*04b0*/  DFMA R14, R12, -R2, 1 ;  /* 0x3ff000000c0e742b */ /* 0x001fcc0000000802 */
[----:B------:R-:W-:Y:S02]  /*04c0*/  DADD R8, R8, R16 ;  /* 0x0000000008087229 */ /* 0x000fe40000000010 */
[----:B------:R-:W-:-:S06]  /*04d0*/  DFMA R14, R14, R14, R14 ;  /* 0x0000000e0e0e722b */ /* 0x000fcc000000000e */
[----:B------:R-:W-:Y:S02]  /*04e0*/  DADD R8, R8, R20 ;  /* 0x0000000008087229 */ /* 0x000fe40000000014 */
[----:B------:R-:W-:-:S06]  /*04f0*/  DFMA R14, R12, R14, R12 ;  /* 0x0000000e0c0e722b */ /* 0x000fcc000000000c */
[----:B------:R-:W-:Y:S02]  /*0500*/  DADD R8, R8, R24 ;  /* 0x0000000008087229 */ /* 0x000fe40000000018 */
[----:B------:R-:W-:-:S06]  /*0510*/  DFMA R2, R14, -R2, 1 ;  /* 0x3ff000000e02742b */ /* 0x000fcc0000000802 */
[----:B------:R-:W-:Y:S02]  /*0520*/  DADD R8, R8, R22 ;  /* 0x0000000008087229 */ /* 0x000fe40000000016 */
[----:B------:R-:W-:-:S08]  /*0530*/  DFMA R2, R14, R2, R14 ;  /* 0x000000020e02722b */ /* 0x000fd0000000000e */
[----:B------:R-:W-:-:S08]  /*0540*/  DMUL R10, R8, R2 ;  /* 0x00000002080a7228 */ /* 0x000fd00000000000 */
[----:B------:R-:W-:-:S08]  /*0550*/  DFMA R12, R10, -9, R8 ;  /* 0xc02200000a0c782b */ /* 0x000fd00000000008 */
[----:B------:R-:W-:Y:S01]  /*0560*/  DFMA R2, R2, R12, R10 ;  /* 0x0000000c0202722b */ /* 0x000fe2000000000a */
[----:B------:R-:W-:-:S09]  /*0570*/  FSETP.GEU.AND P1, PT, |R9|, 6.5827683646048100446e-37, PT ;  /* 0x036000000900780b */ /* 0x000fd20003f2e200 */
[----:B------:R-:W-:-:S05]  /*0580*/  FFMA R0, RZ, 2.53125, R3 ;  /* 0x40220000ff007823 */ /* 0x000fca0000000003 */
[----:B------:R-:W-:-:S13]  /*0590*/  FSETP.GT.AND P0, PT, |R0|, 1.469367938527859385e-39, PT ;  /* 0x001000000000780b */ /* 0x000fda0003f04200 */
[----:B------:R-:W-:Y:S05]  /*05a0*/  @P0 BRA P1, `(.L_x_1) ;  /* 0x0000000000100947 */ /* 0x000fea0000800000 */
[----:B------:R-:W-:-:S07]  /*05b0*/  MOV R0, 0x5d0 ;  /* 0x000005d000007802 */ /* 0x000fce0000000f00 */
[----:B------:R-:W-:Y:S05]  /*05c0*/  CALL.REL.NOINC `($__internal_0_$__cuda_sm20_div_rn_f64_full) ;  /* 0x0000000000807944 */ /* 0x000fea0003c00000 */
[----:B------:R-:W-:Y:S02]  /*05d0*/  IMAD.MOV.U32 R2, RZ, RZ, R14 ;  /* 0x000000ffff027224 */ /* 0x000fe400078e000e */
[----:B------:R-:W-:-:S07]  /*05e0*/  IMAD.MOV.U32 R3, RZ, RZ, R15 ;  /* 0x000000ffff037224 */ /* 0x000fce00078e000f */
.L_x_1:
[----:B------:R-:W-:Y:S05]  /*05f0*/  BSYNC.RECONVERGENT B0 ;  /* 0x0000000000007941 */ /* 0x000fea0003800200 */
.L_x_0:
[----:B------:R-:W0:Y:S01]  /*0600*/  LDCU.64 UR10, c[0x0][0x390] ;  /* 0x00007200ff0a77ac */ /* 0x000e220008000a00 */
[----:B------:R-:W1:Y:S01]  /*0610*/  LDC.64 R8, c[0x0][0x388] ;  /* 0x0000e200ff087b82 */ /* 0x000e620000000a00 */
[----:B------:R-:W-:Y:S01]  /*0620*/  IMAD.MOV.U32 R10, RZ, RZ, 0x0 ;  /* 0x00000000ff0a7424 */ /* 0x000fe200078e00ff */
[----:B------:R-:W2:Y:S01]  /*0630*/  LDCU.64 UR8, c[0x0][0x388] ;  /* 0x00007100ff0877ac */ /* 0x000ea20008000a00 */
[----:B------:R-:W-:Y:S01]  /*0640*/  IMAD.MOV.U32 R11, RZ, RZ, 0x408f4000 ;  /* 0x408f4000ff0b7424 */ /* 0x000fe200078e00ff */
[----:B0-----:R-:W-:Y:S02]  /*0650*/  USHF.R.U64 UR4, UR10, 0x1, UR11 ;  /* 0x000000010a047899 */ /* 0x001fe4000800120b */
[----:B------:R-:W-:Y:S01]  /*0660*/  IMAD R5, R7, UR10, R4 ;  /* 0x0000000a07057c24 */ /* 0x000fe2000f8e0204 */
[----:B------:R-:W-:Y:S02]  /*0670*/  USHF.R.U32.HI UR5, URZ, 0x1, UR11 ;  /* 0x00000001ff057899 */ /* 0x000fe4000801160b */
[----:B------:R-:W-:Y:S01]  /*0680*/  UIADD3 UR6, UP0, UPT, UR4, -0x1, URZ ;  /* 0xffffffff04067890 */ /* 0x000fe2000ff1e0ff */
[----:B-1----:R-:W-:-:S03]  /*0690*/  IMAD.WIDE R4, R5, 0x8, R8 ;  /* 0x0000000805047825 */ /* 0x002fc600078e0208 */
[----:B------:R-:W-:Y:S02]  /*06a0*/  UIADD3.X UR7, UPT, UPT, UR5, -0x1, URZ, UP0, !UPT ;  /* 0xffffffff05077890 */ /* 0x000fe400087fe4ff */
[----:B------:R-:W-:Y:S02]  /*06b0*/  UIMAD.WIDE.U32 UR4, UR6, UR10, UR4 ;  /* 0x0000000a060472a5 */ /* 0x000fe4000f8e0004 */
[----:B------:R-:W-:Y:S01]  /*06c0*/  UIMAD UR7, UR7, UR10, URZ ;  /* 0x0000000a070772a4 */ /* 0x000fe2000f8e02ff */
[----:B------:R-:W-:Y:S03]  /*06d0*/  STG.E.64 desc[UR12][R4.64], R2 ;  /* 0x0000000204007986 */ /* 0x000fe6000c101b0c */
[----:B------:R-:W-:Y:S02]  /*06e0*/  UIMAD UR7, UR6, UR11, UR7 ;  /* 0x0000000b060772a4 */ /* 0x000fe4000f8e0207 */
[----:B--2---:R-:W-:-:S02]  /*06f0*/  ULEA UR6, UP0, UR4, UR8, 0x3 ;  /* 0x0000000804067291 */ /* 0x004fc4000f8018ff */
[----:B------:R-:W-:Y:S02]  /*0700*/  UIADD3 UR5, UPT, UPT, UR5, UR7, URZ ;  /* 0x0000000705057290 */ /* 0x000fe4000fffe0ff */
[----:B------:R-:W-:Y:S02]  /*0710*/  ULEA UR7, UP1, UR10, UR6, 0x3 ;  /* 0x000000060a077291 */ /* 0x000fe4000f8218ff */
[----:B------:R-:W-:Y:S01]  /*0720*/  ULEA.HI.X UR4, UR4, UR9, UR5, 0x3, UP0 ;  /* 0x0000000904047291 */ /* 0x000fe200080f1c05 */
[----:B------:R-:W-:-:S03]  /*0730*/  IMAD.U32 R8, RZ, RZ, UR6 ;  /* 0x00000006ff087e24 */ /* 0x000fc6000f8e00ff */
[----:B------:R-:W-:Y:S01]  /*0740*/  ULEA.HI.X UR5, UR10, UR4, UR11, 0x3, UP1 ;  /* 0x000000040a057291 */ /* 0x000fe200088f1c0b */
[----:B------:R-:W-:Y:S01]  /*0750*/  IMAD.U32 R6, RZ, RZ, UR7 ;  /* 0x00000007ff067e24 */ /* 0x000fe2000f8e00ff */
[----:B------:R-:W-:-:S04]  /*0760*/  MOV R9, UR4 ;  /* 0x0000000400097c02 */ /* 0x000fc80008000f00 */
[----:B------:R-:W-:Y:S01]  /*0770*/  IMAD.U32 R7, RZ, RZ, UR5 ;  /* 0x00000005ff077e24 */ /* 0x000fe2000f8e00ff */
[----:B------:R-:W-:Y:S04]  /*0780*/  STG.E.64 desc[UR12][R8.64+-0x8], R10 ;  /* 0xfffff80a08007986 */ /* 0x000fe8000c101b0c */
[----:B------:R-:W-:Y:S04]  /*0790*/  STG.E.64 desc[UR12][R6.64+-0x8], R10 ;  /* 0xfffff80a06007986 */ /* 0x000fe8000c101b0c */
[----:B------:R-:W-:Y:S04]  /*07a0*/  STG.E.64 desc[UR12][R8.64], R10 ;  /* 0x0000000a08007986 */ /* 0x000fe8000c101b0c */
[----:B------:R-:W-:Y:S01]  /*07b0*/  STG.E.64 desc[UR12][R6.64], R10 ;  /* 0x0000000a06007986 */ /* 0x000fe2000c101b0c */
[----:B------:R-:W-:Y:S05]  /*07c0*/  EXIT ;  /* 0x000000000000794d */ /* 0x000fea0003800000 */
        .weak           $__internal_0_$__cuda_sm20_div_rn_f64_full
        .type           $__internal_0_$__cuda_sm20_div_rn_f64_full,@function
        .size           $__internal_0_$__cuda_sm20_div_rn_f64_full,(.L_x_7 - $__internal_0_$__cuda_sm20_div_rn_f64_full)
$__internal_0_$__cuda_sm20_div_rn_f64_full:
[----:B------:R-:W-:Y:S01]  /*07d0*/  IMAD.MOV.U32 R3, RZ, RZ, 0x3ff20000 ;  /* 0x3ff20000ff037424 */ /* 0x000fe200078e00ff */
[----:B------:R-:W-:Y:S01]  /*07e0*/  MOV R10, 0x1 ;  /* 0x00000001000a7802 */ /* 0x000fe20000000f00 */
[----:B------:R-:W-:Y:S01]  /*07f0*/  IMAD.MOV.U32 R2, RZ, RZ, 0x0 ;  /* 0x00000000ff027424 */ /* 0x000fe200078e00ff */
[C---:B------:R-:W-:Y:S01]  /*0800*/  FSETP.GEU.AND P1, PT, |R9|.reuse, 1.469367938527859385e-39, PT ;  /* 0x001000000900780b */ /* 0x040fe20003f2e200 */
[----:B------:R-:W0:Y:S01]  /*0810*/  MUFU.RCP64H R11, R3 ;  /* 0x00000003000b7308 */ /* 0x000e220000001800 */
[----:B------:R-:W-:Y:S01]  /*0820*/  LOP3.LUT R6, R9, 0x7ff00000, RZ, 0xc0, !PT ;  /* 0x7ff0000009067812 */ /* 0x000fe200078ec0ff */
[----:B------:R-:W-:Y:S01]  /*0830*/  IMAD.MOV.U32 R15, RZ, RZ, 0x1ca00000 ;  /* 0x1ca00000ff0f7424 */ /* 0x000fe200078e00ff */
[----:B------:R-:W-:Y:S01]  /*0840*/  BSSY.RECONVERGENT B1, `(.L_x_2) ;  /* 0x0000044000017945 */ /* 0x000fe20003800200 */
[----:B------:R-:W-:Y:S01]  /*0850*/  IMAD.MOV.U32 R21, RZ, RZ, 0x40200000 ;  /* 0x40200000ff157424 */ /* 0x000fe200078e00ff */
[----:B------:R-:W-:Y:S01]  /*0860*/  ISETP.GE.U32.AND P0, PT, R6, 0x40200000, PT ;  /* 0x402000000600780c */ /* 0x000fe20003f06070 */
[----:B------:R-:W-:-:S02]  /*0870*/  IMAD.MOV.U32 R20, RZ, RZ, R6 ;  /* 0x000000ffff147224 */ /* 0x000fc400078e0006 */
[----:B------:R-:W-:Y:S01]  /*0880*/  VIADD R22, R21, 0xffffffff ;  /* 0xffffffff15167836 */ /* 0x000fe20000000000 */
[----:B------:R-:W-:Y:S01]  /*0890*/  SEL R15, R15, 0x63400000, !P0 ;  /* 0x634000000f0f7807 */ /* 0x000fe20004000000 */
[----:B0-----:R-:W-:-:S08]  /*08a0*/  DFMA R12, R10, -R2, 1 ;  /* 0x3ff000000a0c742b */ /* 0x001fd00000000802 */
[----:B------:R-:W-:-:S08]  /*08b0*/  DFMA R12, R12, R12, R12 ;  /* 0x0000000c0c0c722b */ /* 0x000fd0000000000c */
[----:B------:R-:W-:Y:S01]  /*08c0*/  DFMA R16, R10, R12, R10 ;  /* 0x0000000c0a10722b */ /* 0x000fe2000000000a */
[C-C-:B------:R-:W-:Y:S01]  /*08d0*/  @!P1 LOP3.LUT R12, R15.reuse, 0x80000000, R9.reuse, 0xf8, !PT ;  /* 0x800000000f0c9812 */ /* 0x140fe200078ef809 */
[----:B------:R-:W-:Y:S01]  /*08e0*/  IMAD.MOV.U32 R10, RZ, RZ, R8 ;  /* 0x000000ffff0a7224 */ /* 0x000fe200078e0008 */
[----:B------:R-:W-:Y:S02]  /*08f0*/  LOP3.LUT R11, R15, 0x800fffff, R9, 0xf8, !PT ;  /* 0x800fffff0f0b7812 */ /* 0x000fe400078ef809 */
[----:B------:R-:W-:Y:S01]  /*0900*/  @!P1 LOP3.LUT R13, R12, 0x100000, RZ, 0xfc, !PT ;  /* 0x001000000c0d9812 */ /* 0x000fe200078efcff */
[----:B------:R-:W-:Y:S02]  /*0910*/  @!P1 IMAD.MOV.U32 R12, RZ, RZ, RZ ;  /* 0x000000ffff0c9224 */ /* 0x000fe400078e00ff */
[----:B------:R-:W-:-:S04]  /*0920*/  DFMA R18, R16, -R2, 1 ;  /* 0x3ff000001012742b */ /* 0x000fc80000000802 */
[----:B------:R-:W-:-:S04]  /*0930*/  @!P1 DFMA R10, R10, 2, -R12 ;  /* 0x400000000a0a982b */ /* 0x000fc8000000080c */
[----:B------:R-:W-:-:S06]  /*0940*/  DFMA R12, R16, R18, R16 ;  /* 0x00000012100c722b */ /* 0x000fcc0000000010 */
[----:B------:R-:W-:Y:S02]  /*0950*/  @!P1 LOP3.LUT R20, R11, 0x7ff00000, RZ, 0xc0, !PT ;  /* 0x7ff000000b149812 */ /* 0x000fe400078ec0ff */
[----:B------:R-:W-:Y:S02]  /*0960*/  DMUL R18, R12, R10 ;  /* 0x0000000a0c127228 */ /* 0x000fe40000000000 */
[----:B------:R-:W-:-:S04]  /*0970*/  IADD3 R14, PT, PT, R20, -0x1, RZ ;  /* 0xffffffff140e7810 */ /* 0x000fc80007ffe0ff */
[----:B------:R-:W-:Y:S02]  /*0980*/  ISETP.GT.U32.AND P0, PT, R14, 0x7feffffe, PT ;  /* 0x7feffffe0e00780c */ /* 0x000fe40003f04070 */
[----:B------:R-:W-:Y:S02]  /*0990*/  DFMA R16, R18, -R2, R10 ;  /* 0x800000021210722b */ /* 0x000fe4000000000a */
[----:B------:R-:W-:-:S06]  /*09a0*/  ISETP.GT.U32.OR P0, PT, R22, 0x7feffffe, P0 ;  /* 0x7feffffe1600780c */ /* 0x000fcc0000704470 */
[----:B------:R-:W-:-:S07]  /*09b0*/  DFMA R12, R12, R16, R18 ;  /* 0x000000100c0c722b */ /* 0x000fce0000000012 */
[----:B------:R-:W-:Y:S05]  /*09c0*/  @P0 BRA `(.L_x_3) ;  /* 0x0000000000680947 */ /* 0x000fea0003800000 */
[----:B------:R-:W-:Y:S02]  /*09d0*/  IMAD.MOV.U32 R9, RZ, RZ, 0x40200000 ;  /* 0x40200000ff097424 */ /* 0x000fe400078e00ff */
[----:B------:R-:W-:-:S03]  /*09e0*/  IMAD.MOV.U32 R8, RZ, RZ, RZ ;  /* 0x000000ffff087224 */ /* 0x000fc600078e00ff */
[----:B------:R-:W-:-:S04]  /*09f0*/  VIADDMNMX R6, R6, -R9, 0xb9600000, !PT ;  /* 0xb960000006067446 */ /* 0x000fc80007800909 */
[----:B------:R-:W-:-:S05]  /*0a00*/  VIMNMX R6, PT, PT, R6, 0x46a00000, PT ;  /* 0x46a0000006067848 */ /* 0x000fca0003fe0100 */
[----:B------:R-:W-:-:S04]  /*0a10*/  IMAD.IADD R6, R6, 0x1, -R15 ;  /* 0x0000000106067824 */ /* 0x000fc800078e0a0f */
[----:B------:R-:W-:-:S06]  /*0a20*/  VIADD R9, R6, 0x7fe00000 ;  /* 0x7fe0000006097836 */ /* 0x000fcc0000000000 */
[----:B------:R-:W-:-:S10]  /*0a30*/  DMUL R14, R12, R8 ;  /* 0x000000080c0e7228 */ /* 0x000fd40000000000 */
[----:B------:R-:W-:-:S13]  /*0a40*/  FSETP.GTU.AND P0, PT, |R15|, 1.469367938527859385e-39, PT ;  /* 0x001000000f00780b */ /* 0x000fda0003f0c200 */
[----:B------:R-:W-:Y:S05]  /*0a50*/  @P0 BRA `(.L_x_4) ;  /* 0x0000000000880947 */ /* 0x000fea0003800000 */
[----:B------:R-:W-:Y:S01]  /*0a60*/  DFMA R2, R12, -R2, R10 ;  /* 0x800000020c02722b */ /* 0x000fe2000000000a */
[----:B------:R-:W-:-:S09]  /*0a70*/  MOV R8, RZ ;  /* 0x000000ff00087202 */ /* 0x000fd20000000f00 */
[C---:B------:R-:W-:Y:S02]  /*0a80*/  FSETP.NEU.AND P0, PT, R3.reuse, RZ, PT ;  /* 0x000000ff0300720b */ /* 0x040fe40003f0d000 */
[----:B------:R-:W-:-:S04]  /*0a90*/  LOP3.LUT R2, R3, 0x40220000, RZ, 0x3c, !PT ;  /* 0x4022000003027812 */ /* 0x000fc800078e3cff */
[----:B------:R-:W-:-:S04]  /*0aa0*/  LOP3.LUT R11, R2, 0x80000000, RZ, 0xc0, !PT ;  /* 0x80000000020b7812 */ /* 0x000fc800078ec0ff */
[----:B------:R-:W-:-:S03]  /*0ab0*/  LOP3.LUT R9, R11, R9, RZ, 0xfc, !PT ;  /* 0x000000090b097212 */ /* 0x000fc600078efcff */
[----:B------:R-:W-:Y:S05]  /*0ac0*/  @!P0 BRA `(.L_x_4) ;  /* 0x00000000006c8947 */ /* 0x000fea0003800000 */
[----:B------:R-:W-:Y:S01]  /*0ad0*/  IMAD.MOV R3, RZ, RZ, -R6 ;  /* 0x000000ffff037224 */ /* 0x000fe200078e0a06 */
[----:B------:R-:W-:Y:S01]  /*0ae0*/  DMUL.RP R8, R12, R8 ;  /* 0x000000080c087228 */ /* 0x000fe20000008000 */
[----:B------:R-:W-:-:S06]  /*0af0*/  IMAD.MOV.U32 R2, RZ, RZ, RZ ;  /* 0x000000ffff027224 */ /* 0x000fcc00078e00ff */
[----:B------:R-:W-:-:S03]  /*0b00*/  DFMA R2, R14, -R2, R12 ;  /* 0x800000020e02722b */ /* 0x000fc6000000000c */
[----:B------:R-:W-:-:S03]  /*0b10*/  LOP3.LUT R11, R9, R11, RZ, 0x3c, !PT ;  /* 0x0000000b090b7212 */ /* 0x000fc600078e3cff */
[----:B------:R-:W-:-:S04]  /*0b20*/  IADD3 R2, PT, PT, -R6, -0x43300000, RZ ;  /* 0xbcd0000006027810 */ /* 0x000fc80007ffe1ff */
[----:B------:R-:W-:-:S04]  /*0b30*/  FSETP.NEU.AND P0, PT, |R3|, R2, PT ;  /* 0x000000020300720b */ /* 0x000fc80003f0d200 */
[----:B------:R-:W-:Y:S02]  /*0b40*/  FSEL R14, R8, R14, !P0 ;  /* 0x0000000e080e7208 */ /* 0x000fe40004000000 */
[----:B------:R-:W-:Y:S01]  /*0b50*/  FSEL R15, R11, R15, !P0 ;  /* 0x0000000f0b0f7208 */ /* 0x000fe20004000000 */
[----:B------:R-:W-:Y:S06]  /*0b60*/  BRA `(.L_x_4) ;  /* 0x0000000000447947 */ /* 0x000fec0003800000 */
.L_x_3:
[----:B------:R-:W-:-:S14]  /*0b70*/  DSETP.NAN.AND P0, PT, R8, R8, PT ;  /* 0x000000080800722a */ /* 0x000fdc0003f08000 */
[----:B------:R-:W-:Y:S05]  /*0b80*/  @P0 BRA `(.L_x_5) ;  /* 0x0000000000340947 */ /* 0x000fea0003800000 */
[----:B------:R-:W-:Y:S01]  /*0b90*/  ISETP.NE.AND P0, PT, R20, R21, PT ;  /* 0x000000151400720c */ /* 0x000fe20003f05270 */
[----:B------:R-:W-:Y:S02]  /*0ba0*/  IMAD.MOV.U32 R14, RZ, RZ, 0x0 ;  /* 0x00000000ff0e7424 */ /* 0x000fe400078e00ff */
[----:B------:R-:W-:-:S10]  /*0bb0*/  IMAD.MOV.U32 R15, RZ, RZ, -0x80000 ;  /* 0xfff80000ff0f7424 */ /* 0x000fd400078e00ff */
[----:B------:R-:W-:Y:S05]  /*0bc0*/  @!P0 BRA `(.L_x_4) ;  /* 0x00000000002c8947 */ /* 0x000fea0003800000 */
[----:B------:R-:W-:Y:S02]  /*0bd0*/  ISETP.NE.AND P0, PT, R20, 0x7ff00000, PT ;  /* 0x7ff000001400780c */ /* 0x000fe40003f05270 */
[----:B------:R-:W-:Y:S02]  /*0be0*/  LOP3.LUT R8, R9, 0x40220000, RZ, 0x3c, !PT ;  /* 0x4022000009087812 */ /* 0x000fe400078e3cff */
[----:B------:R-:W-:Y:S02]  /*0bf0*/  ISETP.EQ.OR P0, PT, R21, RZ, !P0 ;  /* 0x000000ff1500720c */ /* 0x000fe40004702670 */
[----:B------:R-:W-:-:S11]  /*0c00*/  LOP3.LUT R15, R8, 0x80000000, RZ, 0xc0, !PT ;  /* 0x80000000080f7812 */ /* 0x000fd600078ec0ff */
[----:B------:R-:W-:Y:S01]  /*0c10*/  @P0 LOP3.LUT R2, R15, 0x7ff00000, RZ, 0xfc, !PT ;  /* 0x7ff000000f020812 */ /* 0x000fe200078efcff */
[----:B------:R-:W-:Y:S01]  /*0c20*/  @!P0 IMAD.MOV.U32 R14, RZ, RZ, RZ ;  /* 0x000000ffff0e8224 */ /* 0x000fe200078e00ff */
[----:B------:R-:W-:-:S03]  /*0c30*/  @P0 MOV R14, RZ ;  /* 0x000000ff000e0202 */ /* 0x000fc60000000f00 */
[----:B------:R-:W-:Y:S01]  /*0c40*/  @P0 IMAD.MOV.U32 R15, RZ, RZ, R2 ;  /* 0x000000ffff0f0224 */ /* 0x000fe200078e0002 */
[----:B------:R-:W-:Y:S06]  /*0c50*/  BRA `(.L_x_4) ;  /* 0x0000000000087947 */ /* 0x000fec0003800000 */
.L_x_5:
[----:B------:R-:W-:Y:S01]  /*0c60*/  LOP3.LUT R15, R9, 0x80000, RZ, 0xfc, !PT ;  /* 0x00080000090f7812 */ /* 0x000fe200078efcff */
[----:B------:R-:W-:-:S07]  /*0c70*/  IMAD.MOV.U32 R14, RZ, RZ, R8 ;  /* 0x000000ffff0e7224 */ /* 0x000fce00078e0008 */
.L_x_4:
[----:B------:R-:W-:Y:S05]  /*0c80*/  BSYNC.RECONVERGENT B1 ;  /* 0x0000000000017941 */ /* 0x000fea0003800200 */
.L_x_2:
[----:B------:R-:W-:Y:S02]  /*0c90*/  IMAD.MOV.U32 R2, RZ, RZ, R0 ;  /* 0x000000ffff027224 */ /* 0x000fe400078e0000 */
[----:B------:R-:W-:-:S04]  /*0ca0*/  IMAD.MOV.U32 R3, RZ, RZ, 0x0 ;  /* 0x00000000ff037424 */ /* 0x000fc800078e00ff */
[----:B------:R-:W-:Y:S05]  /*0cb0*/  RET.REL.NODEC R2 `(_Z6kernelPdS_m) ;  /* 0xfffffff002d07950 */ /* 0x000fea0003c3ffff */
.L_x_6:
[----:B------:R-:W-:-:S00]  /*0cc0*/  BRA `(.L_x_6) ;  /* 0xfffffffc00fc7947 */ /* 0x000fc0000383ffff */
[----:B------:R-:W-:-:S00]  /*0cd0*/  NOP ;  /* 0x0000000000007918 */ /* 0x000fc00000000000 */
        /* <DEDUP_REMOVED lines=10> */
.L_x_7:


//--------------------- .nv.shared.reserved.0     --------------------------
	.section	.nv.shared.reserved.0,"aw",@nobits
	.weak		__nv_reservedSMEM_offset_0_alias
	.size		__nv_reservedSMEM_offset_0_alias, 0, 64
	.other		__nv_reservedSMEM_offset_0_alias,@"STO_CUDA_RESERVED_SHARED STV_DEFAULT"
__nv_reservedSMEM_offset_0_alias:
	.zero		0
	.zero		64


//--------------------- .nv.constant0._Z6kernelPdS_m --------------------------
	.section	.nv.constant0._Z6kernelPdS_m,"a",@progbits
	.sectionflags	@""
	.align	4
.nv.constant0._Z6kernelPdS_m:
	.zero		920


//--------------------- SYMBOLS --------------------------

	.type		.nv.reservedSmem.offset0,@object
	.size		.nv.reservedSmem.offset0,0x4
